//
// Generated by NVIDIA NVVM Compiler
//
// Compiler Build ID: CL-36424714
// Cuda compilation tools, release 13.0, V13.0.88
// Based on NVVM 20.0.0
//

.version 9.0
.target sm_100
.address_size 64

	// .globl	_Z13insertionSortPiS_ii
.extern .func  (.param .b32 func_retval0) vprintf
(
	.param .b64 vprintf_param_0,
	.param .b64 vprintf_param_1
)
;
.global .align 1 .b8 $str[13] = {72, 101, 108, 108, 111, 32, 119, 111, 114, 108, 100, 33};

.visible .entry _Z13insertionSortPiS_ii(
	.param .u64 .ptr .align 1 _Z13insertionSortPiS_ii_param_0,
	.param .u64 .ptr .align 1 _Z13insertionSortPiS_ii_param_1,
	.param .u32 _Z13insertionSortPiS_ii_param_2,
	.param .u32 _Z13insertionSortPiS_ii_param_3
)
{
	.reg .pred 	%p<7>;
	.reg .b32 	%r<21>;
	.reg .b64 	%rd<13>;

	ld.param.u64 	%rd5, [_Z13insertionSortPiS_ii_param_0];
	ld.param.u64 	%rd4, [_Z13insertionSortPiS_ii_param_1];
	ld.param.u32 	%r10, [_Z13insertionSortPiS_ii_param_2];
	ld.param.u32 	%r11, [_Z13insertionSortPiS_ii_param_3];
	cvta.to.global.u64 	%rd1, %rd5;
	mov.u32 	%r12, %ctaid.x;
	mov.u32 	%r13, %ntid.x;
	mov.u32 	%r14, %tid.x;
	mad.lo.s32 	%r1, %r12, %r13, %r14;
	setp.gt.s32 	%p1, %r1, %r11;
	@%p1 bra 	$L__BB0_8;
	cvta.to.global.u64 	%rd6, %rd4;
	mul.lo.s32 	%r2, %r10, %r1;
	mul.wide.s32 	%rd7, %r1, 4;
	add.s64 	%rd2, %rd6, %rd7;
	ld.global.u32 	%r15, [%rd2];
	setp.lt.s32 	%p2, %r15, 1;
	@%p2 bra 	$L__BB0_8;
	mov.u32 	%r18, %r2;
$L__BB0_3:
	mul.wide.s32 	%rd8, %r18, 4;
	add.s64 	%rd9, %rd1, %rd8;
	ld.global.u32 	%r4, [%rd9];
	setp.le.s32 	%p3, %r18, %r2;
	mov.u32 	%r20, %r18;
	@%p3 bra 	$L__BB0_7;
	mov.u32 	%r20, %r18;
$L__BB0_5:
	mul.wide.s32 	%rd10, %r20, 4;
	add.s64 	%rd3, %rd1, %rd10;
	ld.global.u32 	%r6, [%rd3+-4];
	setp.le.s32 	%p4, %r6, %r4;
	@%p4 bra 	$L__BB0_7;
	add.s32 	%r20, %r20, -1;
	st.global.u32 	[%rd3], %r6;
	setp.gt.s32 	%p5, %r20, %r2;
	@%p5 bra 	$L__BB0_5;
$L__BB0_7:
	mul.wide.s32 	%rd11, %r20, 4;
	add.s64 	%rd12, %rd1, %rd11;
	st.global.u32 	[%rd12], %r4;
	add.s32 	%r18, %r18, 1;
	ld.global.u32 	%r16, [%rd2];
	add.s32 	%r17, %r16, %r2;
	setp.lt.s32 	%p6, %r18, %r17;
	@%p6 bra 	$L__BB0_3;
$L__BB0_8:
	ret;

}
	// .globl	_Z10helloWorldv
.visible .entry _Z10helloWorldv()
{
	.reg .b32 	%r<3>;
	.reg .b64 	%rd<3>;

	mov.u64 	%rd1, $str;
	cvta.global.u64 	%rd2, %rd1;
	{ // callseq 0, 0
	.param .b64 param0;
	st.param.b64 	[param0], %rd2;
	.param .b64 param1;
	st.param.b64 	[param1], 0;
	.param .b32 retval0;
	call.uni (retval0), 
	vprintf, 
	(
	param0, 
	param1
	);
	ld.param.b32 	%r1, [retval0];
	} // callseq 0
	ret;

}


// ===== COMPILED SASS (sm_100) =====

	.target	sm_100

	.elftype	@"ET_EXEC"


//--------------------- .note.nv.tkinfo           --------------------------
	.section	.note.nv.tkinfo,"",@"SHT_NOTE"
	.sectionflags	@"SHF_NOTE_NV_TKINFO"
	.tkinfo
        /*0018*/ 	.word	0x00000002
        /*0030*/ 	.string	""
        /*0030*/ 	.string	"ptxas"
        /*0030*/ 	.string	"Cuda compilation tools, release 13.0, V13.0.88"
        /*0030*/ 	.string	"Build cuda_13.0.r13.0/compiler.36424714_0"
        /*0030*/ 	.string	"-arch sm_100 -m 64 "



//--------------------- .note.nv.cuinfo           --------------------------
	.section	.note.nv.cuinfo,"",@"SHT_NOTE"
	.sectionflags	@"SHF_NOTE_NV_CUINFO"
        /*0018*/ 	.short	0x0002
        /*001a*/ 	.short	0x0064
        /*001c*/ 	.short	0x0082
	.zero		2


//--------------------- .nv.info                  --------------------------
	.section	.nv.info,"",@"SHT_CUDA_INFO"
	.align	4


	//----- nvinfo : EIATTR_REGCOUNT
	.align		4
        /*0000*/ 	.byte	0x04, 0x2f
        /*0002*/ 	.short	(.L_2 - .L_1)
	.align		4
.L_1:
        /*0004*/ 	.word	index@(_Z13insertionSortPiS_ii)
        /*0008*/ 	.word	0x00000010


	//----- nvinfo : EIATTR_FRAME_SIZE
	.align		4
.L_2:
        /*000c*/ 	.byte	0x04, 0x11
        /*000e*/ 	.short	(.L_4 - .L_3)
	.align		4
.L_3:
        /*0010*/ 	.word	index@(_Z13insertionSortPiS_ii)
        /*0014*/ 	.word	0x00000000


	//----- nvinfo : EIATTR_REGCOUNT
	.align		4
.L_4:
        /*0018*/ 	.byte	0x04, 0x2f
        /*001a*/ 	.short	(.L_6 - .L_5)
	.align		4
.L_5:
        /*001c*/ 	.word	index@(_Z10helloWorldv)
        /*0020*/ 	.word	0x00000018


	//----- nvinfo : EIATTR_FRAME_SIZE
	.align		4
.L_6:
        /*0024*/ 	.byte	0x04, 0x11
        /*0026*/ 	.short	(.L_8 - .L_7)
	.align		4
.L_7:
        /*0028*/ 	.word	index@(_Z10helloWorldv)
        /*002c*/ 	.word	0x00000000


	//----- nvinfo : EIATTR_MIN_STACK_SIZE
	.align		4
.L_8:
        /*0030*/ 	.byte	0x04, 0x12
        /*0032*/ 	.short	(.L_10 - .L_9)
	.align		4
.L_9:
        /*0034*/ 	.word	index@(_Z10helloWorldv)
        /*0038*/ 	.word	0x00000000


	//----- nvinfo : EIATTR_MIN_STACK_SIZE
	.align		4
.L_10:
        /*003c*/ 	.byte	0x04, 0x12
        /*003e*/ 	.short	(.L_12 - .L_11)
	.align		4
.L_11:
        /*0040*/ 	.word	index@(_Z13insertionSortPiS_ii)
        /*0044*/ 	.word	0x00000000
.L_12:


//--------------------- .nv.compat                --------------------------
	.section	.nv.compat,"",@"SHT_CUDA_COMPAT_INFO"
	.align	4
        /*0000*/ 	.byte	0x02, 0x09, 0x00, 0x00, 0x02, 0x02, 0x01, 0x00, 0x02, 0x05, 0x05, 0x00, 0x03, 0x07, 0x01, 0x01
        /*0010*/ 	.byte	0x02, 0x03, 0x00, 0x00, 0x02, 0x06, 0x01, 0x00, 0x04, 0x0b, 0x08, 0x00, 0x09, 0x00, 0x00, 0x00
        /*0020*/ 	.byte	0x00, 0x00, 0x00, 0x00


//--------------------- .nv.info._Z10helloWorldv  --------------------------
	.section	.nv.info._Z10helloWorldv,"",@"SHT_CUDA_INFO"
	.sectionflags	@""
	.align	4


	//----- nvinfo : EIATTR_CUDA_API_VERSION
	.align		4
        /*0000*/ 	.byte	0x04, 0x37
        /*0002*/ 	.short	(.L_14 - .L_13)
.L_13:
        /*0004*/ 	.word	0x00000082


	//----- nvinfo : EIATTR_SPARSE_MMA_MASK
	.align		4
.L_14:
        /*0008*/ 	.byte	0x03, 0x50
        /*000a*/ 	.short	0x0000


	//----- nvinfo : EIATTR_MAXREG_COUNT
	.align		4
        /*000c*/ 	.byte	0x03, 0x1b
        /*000e*/ 	.short	0x00ff


	//----- nvinfo : EIATTR_EXTERNS
	.align		4
        /*0010*/ 	.byte	0x04, 0x0f
        /*0012*/ 	.short	(.L_16 - .L_15)


	//   ....[0]....
	.align		4
.L_15:
        /*0014*/ 	.word	index@(vprintf)


	//----- nvinfo : EIATTR_MERCURY_ISA_VERSION
	.align		4
.L_16:
        /*0018*/ 	.byte	0x03, 0x5f
        /*001a*/ 	.short	0x0101


	//----- nvinfo : EIATTR_VRC_CTA_INIT_COUNT
	.align		4
        /*001c*/ 	.byte	0x02, 0x4a
	.zero		1
	.zero		1


	//----- nvinfo : EIATTR_SYSCALL_OFFSETS
	.align		4
        /*0020*/ 	.byte	0x04, 0x46
        /*0022*/ 	.short	(.L_18 - .L_17)


	//   ....[0]....
.L_17:
        /*0024*/ 	.word	0x00000080


	//----- nvinfo : EIATTR_EXIT_INSTR_OFFSETS
	.align		4
.L_18:
        /*0028*/ 	.byte	0x04, 0x1c
        /*002a*/ 	.short	(.L_20 - .L_19)


	//   ....[0]....
.L_19:
        /*002c*/ 	.word	0x00000090


	//----- nvinfo : EIATTR_SW_WAR
	.align		4
.L_20:
        /*0030*/ 	.byte	0x04, 0x36
        /*0032*/ 	.short	(.L_22 - .L_21)
.L_21:
        /*0034*/ 	.word	0x00000008
.L_22:


//--------------------- .nv.info._Z13insertionSortPiS_ii --------------------------
	.section	.nv.info._Z13insertionSortPiS_ii,"",@"SHT_CUDA_INFO"
	.sectionflags	@""
	.align	4


	//----- nvinfo : EIATTR_CUDA_API_VERSION
	.align		4
        /*0000*/ 	.byte	0x04, 0x37
        /*0002*/ 	.short	(.L_24 - .L_23)
.L_23:
        /*0004*/ 	.word	0x00000082


	//----- nvinfo : EIATTR_KPARAM_INFO
	.align		4
.L_24:
        /*0008*/ 	.byte	0x04, 0x17
        /*000a*/ 	.short	(.L_26 - .L_25)
.L_25:
        /*000c*/ 	.word	0x00000000
        /*0010*/ 	.short	0x0003
        /*0012*/ 	.short	0x0014
        /*0014*/ 	.byte	0x00, 0xf0, 0x11, 0x00


	//----- nvinfo : EIATTR_KPARAM_INFO
	.align		4
.L_26:
        /*0018*/ 	.byte	0x04, 0x17
        /*001a*/ 	.short	(.L_28 - .L_27)
.L_27:
        /*001c*/ 	.word	0x00000000
        /*0020*/ 	.short	0x0002
        /*0022*/ 	.short	0x0010
        /*0024*/ 	.byte	0x00, 0xf0, 0x11, 0x00


	//----- nvinfo : EIATTR_KPARAM_INFO
	.align		4
.L_28:
        /*0028*/ 	.byte	0x04, 0x17
        /*002a*/ 	.short	(.L_30 - .L_29)
.L_29:
        /*002c*/ 	.word	0x00000000
        /*0030*/ 	.short	0x0001
        /*0032*/ 	.short	0x0008
        /*0034*/ 	.byte	0x00, 0xf5, 0x21, 0x00


	//----- nvinfo : EIATTR_KPARAM_INFO
	.align		4
.L_30:
        /*0038*/ 	.byte	0x04, 0x17
        /*003a*/ 	.short	(.L_32 - .L_31)
.L_31:
        /*003c*/ 	.word	0x00000000
        /*0040*/ 	.short	0x0000
        /*0042*/ 	.short	0x0000
        /*0044*/ 	.byte	0x00, 0xf5, 0x21, 0x00


	//----- nvinfo : EIATTR_SPARSE_MMA_MASK
	.align		4
.L_32:
        /*0048*/ 	.byte	0x03, 0x50
        /*004a*/ 	.short	0x0000


	//----- nvinfo : EIATTR_MAXREG_COUNT
	.align		4
        /*004c*/ 	.byte	0x03, 0x1b
        /*004e*/ 	.short	0x00ff


	//----- nvinfo : EIATTR_MERCURY_ISA_VERSION
	.align		4
        /*0050*/ 	.byte	0x03, 0x5f
        /*0052*/ 	.short	0x0101


	//----- nvinfo : EIATTR_VRC_CTA_INIT_COUNT
	.align		4
        /*0054*/ 	.byte	0x02, 0x4a
	.zero		1
	.zero		1


	//----- nvinfo : EIATTR_EXIT_INSTR_OFFSETS
	.align		4
        /*0058*/ 	.byte	0x04, 0x1c
        /*005a*/ 	.short	(.L_34 - .L_33)


	//   ....[0]....
.L_33:
        /*005c*/ 	.word	0x00000070


	//   ....[1]....
        /*0060*/ 	.word	0x000000f0


	//   ....[2]....
        /*0064*/ 	.word	0x000002c0


	//----- nvinfo : EIATTR_CRS_STACK_SIZE
	.align		4
.L_34:
        /*0068*/ 	.byte	0x04, 0x1e
        /*006a*/ 	.short	(.L_36 - .L_35)
.L_35:
        /*006c*/ 	.word	0x00000000


	//----- nvinfo : EIATTR_CBANK_PARAM_SIZE
	.align		4
.L_36:
        /*0070*/ 	.byte	0x03, 0x19
        /*0072*/ 	.short	0x0018


	//----- nvinfo : EIATTR_PARAM_CBANK
	.align		4
        /*0074*/ 	.byte	0x04, 0x0a
        /*0076*/ 	.short	(.L_38 - .L_37)
	.align		4
.L_37:
        /*0078*/ 	.word	index@(.nv.constant0._Z13insertionSortPiS_ii)
        /*007c*/ 	.short	0x0380
        /*007e*/ 	.short	0x0018


	//----- nvinfo : EIATTR_SW_WAR
	.align		4
.L_38:
        /*0080*/ 	.byte	0x04, 0x36
        /*0082*/ 	.short	(.L_40 - .L_39)
.L_39:
        /*0084*/ 	.word	0x00000008
.L_40:


//--------------------- .nv.callgraph             --------------------------
	.section	.nv.callgraph,"",@"SHT_CUDA_CALLGRAPH"
	.align	4
	.sectionentsize	8
	.align		4
        /*0000*/ 	.word	0x00000000
	.align		4
        /*0004*/ 	.word	0xffffffff
	.align		4
        /*0008*/ 	.word	index@(_Z10helloWorldv)
	.align		4
        /*000c*/ 	.word	index@(vprintf)
	.align		4
        /*0010*/ 	.word	0x00000000
	.align		4
        /*0014*/ 	.word	0xfffffffe
	.align		4
        /*0018*/ 	.word	0x00000000
	.align		4
        /*001c*/ 	.word	0xfffffffd
	.align		4
        /*0020*/ 	.word	0x00000000
	.align		4
        /*0024*/ 	.word	0xfffffffc


//--------------------- .nv.constant4             --------------------------
	.section	.nv.constant4,"a",@progbits
	.align	8
	.align		8
.nv.constant4:
        /*0000*/ 	.dword	vprintf
	.align		8
        /*0008*/ 	.dword	$str


//--------------------- .text._Z10helloWorldv     --------------------------
	.section	.text._Z10helloWorldv,"ax",@progbits
	.align	128
        .global         _Z10helloWorldv
        .type           _Z10helloWorldv,@function
        .size           _Z10helloWorldv,(.L_x_7 - _Z10helloWorldv)
        .other          _Z10helloWorldv,@"STO_CUDA_ENTRY STV_DEFAULT"
_Z10helloWorldv:
.text._Z10helloWorldv:
[----:B------:R-:W0:Y:S01]  /*0000*/  LDC R1, c[0x0][0x37c] ;  /* 0x0000df00ff017b82 */ /* 0x000e220000000800 */
[----:B------:R-:W-:Y:S01]  /*0010*/  MOV R0, 0x0 ;  /* 0x0000000000007802 */ /* 0x000fe20000000f00 */
[----:B------:R-:W1:Y:S01]  /*0020*/  LDCU.64 UR4, c[0x4][0x8] ;  /* 0x01000100ff0477ac */ /* 0x000e620008000a00 */
[----:B------:R-:W-:-:S05]  /*0030*/  CS2R R6, SRZ ;  /* 0x0000000000067805 */ /* 0x000fca000001ff00 */
[----:B------:R2:W3:Y:S01]  /*0040*/  LDC.64 R2, c[0x4][R0] ;  /* 0x0100000000027b82 */ /* 0x0004e20000000a00 */
[----:B-1----:R-:W-:Y:S02]  /*0050*/  IMAD.U32 R4, RZ, RZ, UR4 ;  /* 0x00000004ff047e24 */ /* 0x002fe4000f8e00ff */
[----:B--2---:R-:W-:-:S07]  /*0060*/  IMAD.U32 R5, RZ, RZ, UR5 ;  /* 0x00000005ff057e24 */ /* 0x004fce000f8e00ff */
[----:B------:R-:W-:-:S07]  /*0070*/  LEPC R20, `(.L_x_0) ;  /* 0x000000001014794e */ /* 0x000fce0000000000 */
[----:B0--3--:R-:W-:Y:S05]  /*0080*/  CALL.ABS.NOINC R2 ;  /* 0x0000000002007343 */ /* 0x009fea0003c00000 */
.L_x_0:
[----:B------:R-:W-:Y:S05]  /*0090*/  EXIT ;  /* 0x000000000000794d */ /* 0x000fea0003800000 */
.L_x_1:
[----:B------:R-:W-:-:S00]  /*00a0*/  BRA `(.L_x_1) ;  /* 0xfffffffc00fc7947 */ /* 0x000fc0000383ffff */
[----:B------:R-:W-:-:S00]  /*00b0*/  NOP ;  /* 0x0000000000007918 */ /* 0x000fc00000000000 */
        /* <DEDUP_REMOVED lines=12> */
.L_x_7:


//--------------------- .text._Z13insertionSortPiS_ii --------------------------
	.section	.text._Z13insertionSortPiS_ii,"ax",@progbits
	.align	128
        .global         _Z13insertionSortPiS_ii
        .type           _Z13insertionSortPiS_ii,@function
        .size           _Z13insertionSortPiS_ii,(.L_x_8 - _Z13insertionSortPiS_ii)
        .other          _Z13insertionSortPiS_ii,@"STO_CUDA_ENTRY STV_DEFAULT"
_Z13insertionSortPiS_ii:
.text._Z13insertionSortPiS_ii:
[----:B------:R-:W-:Y:S01]  /*0000*/  LDC R1, c[0x0][0x37c] ;  /* 0x0000df00ff017b82 */ /* 0x000fe20000000800 */
[----:B------:R-:W0:Y:S07]  /*0010*/  S2R R0, SR_TID.X ;  /* 0x0000000000007919 */ /* 0x000e2e0000002100 */
[----:B------:R-:W0:Y:S01]  /*0020*/  S2UR UR4, SR_CTAID.X ;  /* 0x00000000000479c3 */ /* 0x000e220000002500 */
[----:B------:R-:W1:Y:S07]  /*0030*/  LDCU UR5, c[0x0][0x394] ;  /* 0x00007280ff0577ac */ /* 0x000e6e0008000800 */
[----:B------:R-:W0:Y:S02]  /*0040*/  LDC R5, c[0x0][0x360] ;  /* 0x0000d800ff057b82 */ /* 0x000e240000000800 */
[----:B0-----:R-:W-:-:S05]  /*0050*/  IMAD R5, R5, UR4, R0 ;  /* 0x0000000405057c24 */ /* 0x001fca000f8e0200 */
[----:B-1----:R-:W-:-:S13]  /*0060*/  ISETP.GT.AND P0, PT, R5, UR5, PT ;  /* 0x0000000505007c0c */ /* 0x002fda000bf04270 */
[----:B------:R-:W-:Y:S05]  /*0070*/  @P0 EXIT ;  /* 0x000000000000094d */ /* 0x000fea0003800000 */
[----:B------:R-:W0:Y:S01]  /*0080*/  LDC.64 R2, c[0x0][0x388] ;  /* 0x0000e200ff027b82 */ /* 0x000e220000000a00 */
[----:B------:R-:W1:Y:S01]  /*0090*/  LDCU.64 UR4, c[0x0][0x358] ;  /* 0x00006b00ff0477ac */ /* 0x000e620008000a00 */
[----:B------:R-:W2:Y:S01]  /*00a0*/  LDCU UR6, c[0x0][0x390] ;  /* 0x00007200ff0677ac */ /* 0x000ea20008000800 */
[----:B0-----:R-:W-:-:S05]  /*00b0*/  IMAD.WIDE R2, R5, 0x4, R2 ;  /* 0x0000000405027825 */ /* 0x001fca00078e0202 */
[----:B-1----:R-:W3:Y:S02]  /*00c0*/  LDG.E R0, desc[UR4][R2.64] ;  /* 0x0000000402007981 */ /* 0x002ee4000c1e1900 */
[----:B---3--:R-:W-:Y:S01]  /*00d0*/  ISETP.GE.AND P0, PT, R0, 0x1, PT ;  /* 0x000000010000780c */ /* 0x008fe20003f06270 */
[----:B--2---:R-:W-:-:S12]  /*00e0*/  IMAD R0, R5, UR6, RZ ;  /* 0x0000000605007c24 */ /* 0x004fd8000f8e02ff */
[----:B------:R-:W-:Y:S05]  /*00f0*/  @!P0 EXIT ;  /* 0x000000000000894d */ /* 0x000fea0003800000 */
[----:B------:R-:W-:-:S07]  /*0100*/  IMAD.MOV.U32 R9, RZ, RZ, R0 ;  /* 0x000000ffff097224 */ /* 0x000fce00078e0000 */
.L_x_5:
[----:B------:R-:W0:Y:S02]  /*0110*/  LDCU.64 UR6, c[0x0][0x380] ;  /* 0x00007000ff0677ac */ /* 0x000e240008000a00 */
[----:B0-----:R-:W-:Y:S01]  /*0120*/  MOV R7, UR7 ;  /* 0x0000000700077c02 */ /* 0x001fe20008000f00 */
[----:B------:R-:W-:-:S04]  /*0130*/  IMAD.U32 R6, RZ, RZ, UR6 ;  /* 0x00000006ff067e24 */ /* 0x000fc8000f8e00ff */
[----:B------:R-:W-:-:S05]  /*0140*/  IMAD.WIDE R4, R9, 0x4, R6 ;  /* 0x0000000409047825 */ /* 0x000fca00078e0206 */
[----:B------:R0:W5:Y:S01]  /*0150*/  LDG.E R13, desc[UR4][R4.64] ;  /* 0x00000004040d7981 */ /* 0x000162000c1e1900 */
[----:B------:R-:W-:Y:S01]  /*0160*/  ISETP.GT.AND P0, PT, R9, R0, PT ;  /* 0x000000000900720c */ /* 0x000fe20003f04270 */
[----:B------:R-:W-:Y:S01]  /*0170*/  BSSY.RECONVERGENT B0, `(.L_x_2) ;  /* 0x000000d000007945 */ /* 0x000fe20003800200 */
[----:B------:R-:W-:-:S11]  /*0180*/  IMAD.MOV.U32 R11, RZ, RZ, R9 ;  /* 0x000000ffff0b7224 */ /* 0x000fd600078e0009 */
[----:B0-----:R-:W-:Y:S05]  /*0190*/  @!P0 BRA `(.L_x_3) ;  /* 0x0000000000288947 */ /* 0x001fea0003800000 */
[----:B------:R-:W0:Y:S01]  /*01a0*/  LDC.64 R6, c[0x0][0x380] ;  /* 0x0000e000ff067b82 */ /* 0x000e220000000a00 */
[----:B------:R-:W-:-:S07]  /*01b0*/  MOV R11, R9 ;  /* 0x00000009000b7202 */ /* 0x000fce0000000f00 */
.L_x_4:
[----:B0-----:R-:W-:-:S05]  /*01c0*/  IMAD.WIDE R4, R11, 0x4, R6 ;  /* 0x000000040b047825 */ /* 0x001fca00078e0206 */
[----:B------:R-:W2:Y:S02]  /*01d0*/  LDG.E R8, desc[UR4][R4.64+-0x4] ;  /* 0xfffffc0404087981 */ /* 0x000ea4000c1e1900 */
[----:B--2--5:R-:W-:-:S13]  /*01e0*/  ISETP.GT.AND P0, PT, R8, R13, PT ;  /* 0x0000000d0800720c */ /* 0x024fda0003f04270 */
[----:B------:R-:W-:Y:S05]  /*01f0*/  @!P0 BRA `(.L_x_3) ;  /* 0x0000000000108947 */ /* 0x000fea0003800000 */
[----:B------:R1:W-:Y:S01]  /*0200*/  STG.E desc[UR4][R4.64], R8 ;  /* 0x0000000804007986 */ /* 0x0003e2000c101904 */
[----:B------:R-:W-:-:S05]  /*0210*/  VIADD R11, R11, 0xffffffff ;  /* 0xffffffff0b0b7836 */ /* 0x000fca0000000000 */
[----:B------:R-:W-:-:S13]  /*0220*/  ISETP.GT.AND P0, PT, R11, R0, PT ;  /* 0x000000000b00720c */ /* 0x000fda0003f04270 */
[----:B-1----:R-:W-:Y:S05]  /*0230*/  @P0 BRA `(.L_x_4) ;  /* 0xfffffffc00e00947 */ /* 0x002fea000383ffff */
.L_x_3:
[----:B------:R-:W-:Y:S05]  /*0240*/  BSYNC.RECONVERGENT B0 ;  /* 0x0000000000007941 */ /* 0x000fea0003800200 */
.L_x_2:
[----:B------:R-:W-:-:S05]  /*0250*/  IMAD.WIDE R4, R11, 0x4, R6 ;  /* 0x000000040b047825 */ /* 0x000fca00078e0206 */
[----:B-----5:R0:W-:Y:S04]  /*0260*/  STG.E desc[UR4][R4.64], R13 ;  /* 0x0000000d04007986 */ /* 0x0201e8000c101904 */
[----:B------:R-:W2:Y:S01]  /*0270*/  LDG.E R7, desc[UR4][R2.64] ;  /* 0x0000000402077981 */ /* 0x000ea2000c1e1900 */
[----:B------:R-:W-:Y:S02]  /*0280*/  IADD3 R9, PT, PT, R9, 0x1, RZ ;  /* 0x0000000109097810 */ /* 0x000fe40007ffe0ff */
[----:B--2---:R-:W-:-:S04]  /*0290*/  IADD3 R6, PT, PT, R0, R7, RZ ;  /* 0x0000000700067210 */ /* 0x004fc80007ffe0ff */
[----:B------:R-:W-:-:S13]  /*02a0*/  ISETP.GE.AND P0, PT, R9, R6, PT ;  /* 0x000000060900720c */ /* 0x000fda0003f06270 */
[----:B0-----:R-:W-:Y:S05]  /*02b0*/  @!P0 BRA `(.L_x_5) ;  /* 0xfffffffc00948947 */ /* 0x001fea000383ffff */
[----:B------:R-:W-:Y:S05]  /*02c0*/  EXIT ;  /* 0x000000000000794d */ /* 0x000fea0003800000 */
.L_x_6:
        /* <DEDUP_REMOVED lines=11> */
.L_x_8:


//--------------------- .nv.global.init           --------------------------
	.section	.nv.global.init,"aw",@progbits
.nv.global.init:
	.type		$str,@object
	.size		$str,(.L_0 - $str)
$str:
        /*0000*/ 	.byte	0x48, 0x65, 0x6c, 0x6c, 0x6f, 0x20, 0x77, 0x6f, 0x72, 0x6c, 0x64, 0x21, 0x00
.L_0:


//--------------------- .nv.shared.reserved.0     --------------------------
	.section	.nv.shared.reserved.0,"aw",@nobits
	.weak		__nv_reservedSMEM_offset_0_alias
	.size		__nv_reservedSMEM_offset_0_alias, 0, 64
	.other		__nv_reservedSMEM_offset_0_alias,@"STO_CUDA_RESERVED_SHARED STV_DEFAULT"
__nv_reservedSMEM_offset_0_alias:
	.zero		0
	.zero		64


//--------------------- .nv.constant0._Z10helloWorldv --------------------------
	.section	.nv.constant0._Z10helloWorldv,"a",@progbits
	.sectionflags	@""
	.align	4
.nv.constant0._Z10helloWorldv:
	.zero		896


//--------------------- .nv.constant0._Z13insertionSortPiS_ii --------------------------
	.section	.nv.constant0._Z13insertionSortPiS_ii,"a",@progbits
	.sectionflags	@""
	.align	4
.nv.constant0._Z13insertionSortPiS_ii:
	.zero		920


//--------------------- SYMBOLS --------------------------

	.type		.nv.reservedSmem.offset0,@object
	.size		.nv.reservedSmem.offset0,0x4
	.type		vprintf,@function
